//
// Generated by NVIDIA NVVM Compiler
//
// Compiler Build ID: CL-36424714
// Cuda compilation tools, release 13.0, V13.0.88
// Based on NVVM 20.0.0
//

.version 9.0
.target sm_100
.address_size 64

	// .globl	_Z28unique_gid_calculation_2D_2DPi
.extern .func  (.param .b32 func_retval0) vprintf
(
	.param .b64 vprintf_param_0,
	.param .b64 vprintf_param_1
)
;
.global .align 1 .b8 $str[71] = {98, 108, 111, 99, 107, 73, 100, 120, 46, 120, 32, 58, 32, 37, 100, 44, 32, 98, 108, 111, 99, 107, 73, 100, 120, 46, 121, 32, 58, 32, 37, 100, 32, 116, 104, 114, 101, 97, 100, 73, 100, 120, 32, 58, 32, 37, 100, 44, 32, 103, 105, 100, 32, 58, 32, 37, 100, 32, 118, 97, 108, 117, 101, 32, 58, 32, 37, 100, 32, 10};

.visible .entry _Z28unique_gid_calculation_2D_2DPi(
	.param .u64 .ptr .align 1 _Z28unique_gid_calculation_2D_2DPi_param_0
)
{
	.local .align 8 .b8 	__local_depot0[24];
	.reg .b64 	%SP;
	.reg .b64 	%SPL;
	.reg .b32 	%r<15>;
	.reg .b64 	%rd<9>;

	mov.u64 	%SPL, __local_depot0;
	cvta.local.u64 	%SP, %SPL;
	ld.param.u64 	%rd1, [_Z28unique_gid_calculation_2D_2DPi_param_0];
	cvta.to.global.u64 	%rd2, %rd1;
	add.u64 	%rd3, %SP, 0;
	add.u64 	%rd4, %SPL, 0;
	mov.u32 	%r1, %ntid.x;
	mov.u32 	%r2, %tid.y;
	mov.u32 	%r3, %tid.x;
	mad.lo.s32 	%r4, %r1, %r2, %r3;
	mov.u32 	%r5, %ntid.y;
	mul.lo.s32 	%r6, %r1, %r5;
	mov.u32 	%r7, %ctaid.x;
	mov.u32 	%r8, %nctaid.x;
	mov.u32 	%r9, %ctaid.y;
	mad.lo.s32 	%r10, %r9, %r8, %r7;
	mad.lo.s32 	%r11, %r6, %r10, %r4;
	mul.wide.s32 	%rd5, %r11, 4;
	add.s64 	%rd6, %rd2, %rd5;
	ld.global.u32 	%r12, [%rd6];
	st.local.v2.u32 	[%rd4], {%r7, %r9};
	st.local.v2.u32 	[%rd4+8], {%r4, %r11};
	st.local.u32 	[%rd4+16], %r12;
	mov.u64 	%rd7, $str;
	cvta.global.u64 	%rd8, %rd7;
	{ // callseq 0, 0
	.param .b64 param0;
	st.param.b64 	[param0], %rd8;
	.param .b64 param1;
	st.param.b64 	[param1], %rd3;
	.param .b32 retval0;
	call.uni (retval0), 
	vprintf, 
	(
	param0, 
	param1
	);
	ld.param.b32 	%r13, [retval0];
	} // callseq 0
	ret;

}


// ===== COMPILED SASS (sm_100) =====

	.target	sm_100

	.elftype	@"ET_EXEC"


//--------------------- .note.nv.tkinfo           --------------------------
	.section	.note.nv.tkinfo,"",@"SHT_NOTE"
	.sectionflags	@"SHF_NOTE_NV_TKINFO"
	.tkinfo
        /*0018*/ 	.word	0x00000002
        /*0030*/ 	.string	""
        /*0030*/ 	.string	"ptxas"
        /*0030*/ 	.string	"Cuda compilation tools, release 13.0, V13.0.88"
        /*0030*/ 	.string	"Build cuda_13.0.r13.0/compiler.36424714_0"
        /*0030*/ 	.string	"-arch sm_100 -m 64 "



//--------------------- .note.nv.cuinfo           --------------------------
	.section	.note.nv.cuinfo,"",@"SHT_NOTE"
	.sectionflags	@"SHF_NOTE_NV_CUINFO"
        /*0018*/ 	.short	0x0002
        /*001a*/ 	.short	0x0064
        /*001c*/ 	.short	0x0082
	.zero		2


//--------------------- .nv.info                  --------------------------
	.section	.nv.info,"",@"SHT_CUDA_INFO"
	.align	4


	//----- nvinfo : EIATTR_REGCOUNT
	.align		4
        /*0000*/ 	.byte	0x04, 0x2f
        /*0002*/ 	.short	(.L_2 - .L_1)
	.align		4
.L_1:
        /*0004*/ 	.word	index@(_Z28unique_gid_calculation_2D_2DPi)
        /*0008*/ 	.word	0x00000018


	//----- nvinfo : EIATTR_FRAME_SIZE
	.align		4
.L_2:
        /*000c*/ 	.byte	0x04, 0x11
        /*000e*/ 	.short	(.L_4 - .L_3)
	.align		4
.L_3:
        /*0010*/ 	.word	index@(_Z28unique_gid_calculation_2D_2DPi)
        /*0014*/ 	.word	0x00000018


	//----- nvinfo : EIATTR_MIN_STACK_SIZE
	.align		4
.L_4:
        /*0018*/ 	.byte	0x04, 0x12
        /*001a*/ 	.short	(.L_6 - .L_5)
	.align		4
.L_5:
        /*001c*/ 	.word	index@(_Z28unique_gid_calculation_2D_2DPi)
        /*0020*/ 	.word	0x00000018
.L_6:


//--------------------- .nv.compat                --------------------------
	.section	.nv.compat,"",@"SHT_CUDA_COMPAT_INFO"
	.align	4
        /*0000*/ 	.byte	0x02, 0x09, 0x00, 0x00, 0x02, 0x02, 0x01, 0x00, 0x02, 0x05, 0x05, 0x00, 0x03, 0x07, 0x01, 0x01
        /*0010*/ 	.byte	0x02, 0x03, 0x00, 0x00, 0x02, 0x06, 0x01, 0x00, 0x04, 0x0b, 0x08, 0x00, 0x09, 0x00, 0x00, 0x00
        /*0020*/ 	.byte	0x00, 0x00, 0x00, 0x00


//--------------------- .nv.info._Z28unique_gid_calculation_2D_2DPi --------------------------
	.section	.nv.info._Z28unique_gid_calculation_2D_2DPi,"",@"SHT_CUDA_INFO"
	.sectionflags	@""
	.align	4


	//----- nvinfo : EIATTR_CUDA_API_VERSION
	.align		4
        /*0000*/ 	.byte	0x04, 0x37
        /*0002*/ 	.short	(.L_8 - .L_7)
.L_7:
        /*0004*/ 	.word	0x00000082


	//----- nvinfo : EIATTR_KPARAM_INFO
	.align		4
.L_8:
        /*0008*/ 	.byte	0x04, 0x17
        /*000a*/ 	.short	(.L_10 - .L_9)
.L_9:
        /*000c*/ 	.word	0x00000000
        /*0010*/ 	.short	0x0000
        /*0012*/ 	.short	0x0000
        /*0014*/ 	.byte	0x00, 0xf5, 0x21, 0x00


	//----- nvinfo : EIATTR_SPARSE_MMA_MASK
	.align		4
.L_10:
        /*0018*/ 	.byte	0x03, 0x50
        /*001a*/ 	.short	0x0000


	//----- nvinfo : EIATTR_MAXREG_COUNT
	.align		4
        /*001c*/ 	.byte	0x03, 0x1b
        /*001e*/ 	.short	0x00ff


	//----- nvinfo : EIATTR_EXTERNS
	.align		4
        /*0020*/ 	.byte	0x04, 0x0f
        /*0022*/ 	.short	(.L_12 - .L_11)


	//   ....[0]....
	.align		4
.L_11:
        /*0024*/ 	.word	index@(vprintf)


	//----- nvinfo : EIATTR_MERCURY_ISA_VERSION
	.align		4
.L_12:
        /*0028*/ 	.byte	0x03, 0x5f
        /*002a*/ 	.short	0x0101


	//----- nvinfo : EIATTR_VRC_CTA_INIT_COUNT
	.align		4
        /*002c*/ 	.byte	0x02, 0x4a
	.zero		1
	.zero		1


	//----- nvinfo : EIATTR_SYSCALL_OFFSETS
	.align		4
        /*0030*/ 	.byte	0x04, 0x46
        /*0032*/ 	.short	(.L_14 - .L_13)


	//   ....[0]....
.L_13:
        /*0034*/ 	.word	0x000001e0


	//----- nvinfo : EIATTR_EXIT_INSTR_OFFSETS
	.align		4
.L_14:
        /*0038*/ 	.byte	0x04, 0x1c
        /*003a*/ 	.short	(.L_16 - .L_15)


	//   ....[0]....
.L_15:
        /*003c*/ 	.word	0x000001f0


	//----- nvinfo : EIATTR_CBANK_PARAM_SIZE
	.align		4
.L_16:
        /*0040*/ 	.byte	0x03, 0x19
        /*0042*/ 	.short	0x0008


	//----- nvinfo : EIATTR_PARAM_CBANK
	.align		4
        /*0044*/ 	.byte	0x04, 0x0a
        /*0046*/ 	.short	(.L_18 - .L_17)
	.align		4
.L_17:
        /*0048*/ 	.word	index@(.nv.constant0._Z28unique_gid_calculation_2D_2DPi)
        /*004c*/ 	.short	0x0380
        /*004e*/ 	.short	0x0008


	//----- nvinfo : EIATTR_SW_WAR
	.align		4
.L_18:
        /*0050*/ 	.byte	0x04, 0x36
        /*0052*/ 	.short	(.L_20 - .L_19)
.L_19:
        /*0054*/ 	.word	0x00000008
.L_20:


//--------------------- .nv.callgraph             --------------------------
	.section	.nv.callgraph,"",@"SHT_CUDA_CALLGRAPH"
	.align	4
	.sectionentsize	8
	.align		4
        /*0000*/ 	.word	0x00000000
	.align		4
        /*0004*/ 	.word	0xffffffff
	.align		4
        /*0008*/ 	.word	index@(_Z28unique_gid_calculation_2D_2DPi)
	.align		4
        /*000c*/ 	.word	index@(vprintf)
	.align		4
        /*0010*/ 	.word	0x00000000
	.align		4
        /*0014*/ 	.word	0xfffffffe
	.align		4
        /*0018*/ 	.word	0x00000000
	.align		4
        /*001c*/ 	.word	0xfffffffd
	.align		4
        /*0020*/ 	.word	0x00000000
	.align		4
        /*0024*/ 	.word	0xfffffffc


//--------------------- .nv.constant4             --------------------------
	.section	.nv.constant4,"a",@progbits
	.align	8
	.align		8
.nv.constant4:
        /*0000*/ 	.dword	vprintf
	.align		8
        /*0008*/ 	.dword	$str


//--------------------- .text._Z28unique_gid_calculation_2D_2DPi --------------------------
	.section	.text._Z28unique_gid_calculation_2D_2DPi,"ax",@progbits
	.align	128
        .global         _Z28unique_gid_calculation_2D_2DPi
        .type           _Z28unique_gid_calculation_2D_2DPi,@function
        .size           _Z28unique_gid_calculation_2D_2DPi,(.L_x_2 - _Z28unique_gid_calculation_2D_2DPi)
        .other          _Z28unique_gid_calculation_2D_2DPi,@"STO_CUDA_ENTRY STV_DEFAULT"
_Z28unique_gid_calculation_2D_2DPi:
.text._Z28unique_gid_calculation_2D_2DPi:
[----:B------:R-:W0:Y:S01]  /*0000*/  LDC R1, c[0x0][0x37c] ;  /* 0x0000df00ff017b82 */ /* 0x000e220000000800 */
[----:B------:R-:W1:Y:S01]  /*0010*/  S2R R2, SR_TID.Y ;  /* 0x0000000000027919 */ /* 0x000e620000002200 */
[----:B------:R-:W2:Y:S06]  /*0020*/  LDCU UR5, c[0x0][0x2fc] ;  /* 0x00005f80ff0577ac */ /* 0x000eac0008000800 */
[----:B------:R-:W3:Y:S01]  /*0030*/  LDC.64 R8, c[0x0][0x380] ;  /* 0x0000e000ff087b82 */ /* 0x000ee20000000a00 */
[----:B0-----:R-:W-:Y:S01]  /*0040*/  IADD3 R1, PT, PT, R1, -0x18, RZ ;  /* 0xffffffe801017810 */ /* 0x001fe20007ffe0ff */
[----:B------:R-:W1:Y:S01]  /*0050*/  S2R R3, SR_TID.X ;  /* 0x0000000000037919 */ /* 0x000e620000002100 */
[----:B------:R-:W0:Y:S01]  /*0060*/  LDCU UR8, c[0x0][0x360] ;  /* 0x00006c00ff0877ac */ /* 0x000e220008000800 */
[----:B------:R-:W4:Y:S01]  /*0070*/  S2R R12, SR_CTAID.X ;  /* 0x00000000000c7919 */ /* 0x000f220000002500 */
[----:B------:R-:W0:Y:S01]  /*0080*/  LDCU UR4, c[0x0][0x364] ;  /* 0x00006c80ff0477ac */ /* 0x000e220008000800 */
[----:B------:R-:W4:Y:S01]  /*0090*/  S2R R13, SR_CTAID.Y ;  /* 0x00000000000d7919 */ /* 0x000f220000002600 */
[----:B------:R-:W4:Y:S01]  /*00a0*/  LDCU UR9, c[0x0][0x370] ;  /* 0x00006e00ff0977ac */ /* 0x000f220008000800 */
[----:B------:R-:W5:Y:S01]  /*00b0*/  LDCU.64 UR6, c[0x0][0x358] ;  /* 0x00006b00ff0677ac */ /* 0x000f620008000a00 */
[----:B0-----:R-:W-:-:S02]  /*00c0*/  UIMAD UR4, UR8, UR4, URZ ;  /* 0x00000004080472a4 */ /* 0x001fc4000f8e02ff */
[----:B-1----:R-:W-:Y:S02]  /*00d0*/  IMAD R2, R2, UR8, R3 ;  /* 0x0000000802027c24 */ /* 0x002fe4000f8e0203 */
[----:B----4-:R-:W-:-:S04]  /*00e0*/  IMAD R3, R13, UR9, R12 ;  /* 0x000000090d037c24 */ /* 0x010fc8000f8e020c */
[----:B------:R-:W-:-:S04]  /*00f0*/  IMAD R3, R3, UR4, R2 ;  /* 0x0000000403037c24 */ /* 0x000fc8000f8e0202 */
[----:B---3--:R-:W-:-:S06]  /*0100*/  IMAD.WIDE R8, R3, 0x4, R8 ;  /* 0x0000000403087825 */ /* 0x008fcc00078e0208 */
[----:B-----5:R-:W3:Y:S01]  /*0110*/  LDG.E R8, desc[UR6][R8.64] ;  /* 0x0000000608087981 */ /* 0x020ee2000c1e1900 */
[----:B------:R-:W-:Y:S01]  /*0120*/  MOV R0, 0x0 ;  /* 0x0000000000007802 */ /* 0x000fe20000000f00 */
[----:B------:R-:W0:Y:S02]  /*0130*/  LDCU UR4, c[0x0][0x2f8] ;  /* 0x00005f00ff0477ac */ /* 0x000e240008000800 */
[----:B------:R1:W-:Y:S01]  /*0140*/  STL.64 [R1], R12 ;  /* 0x0000000c01007387 */ /* 0x0003e20000100a00 */
[----:B------:R1:W4:Y:S01]  /*0150*/  LDC.64 R10, c[0x4][R0] ;  /* 0x01000000000a7b82 */ /* 0x0003220000000a00 */
[----:B------:R-:W5:Y:S02]  /*0160*/  LDCU.64 UR6, c[0x4][0x8] ;  /* 0x01000100ff0677ac */ /* 0x000f640008000a00 */
[----:B------:R1:W-:Y:S01]  /*0170*/  STL.64 [R1+0x8], R2 ;  /* 0x0000080201007387 */ /* 0x0003e20000100a00 */
[----:B0-----:R-:W-:Y:S02]  /*0180*/  IADD3 R6, P0, PT, R1, UR4, RZ ;  /* 0x0000000401067c10 */ /* 0x001fe4000ff1e0ff */
[----:B-----5:R-:W-:-:S02]  /*0190*/  MOV R4, UR6 ;  /* 0x0000000600047c02 */ /* 0x020fc40008000f00 */
[----:B------:R-:W-:Y:S02]  /*01a0*/  MOV R5, UR7 ;  /* 0x0000000700057c02 */ /* 0x000fe40008000f00 */
[----:B--2---:R-:W-:Y:S01]  /*01b0*/  IADD3.X R7, PT, PT, RZ, UR5, RZ, P0, !PT ;  /* 0x00000005ff077c10 */ /* 0x004fe200087fe4ff */
[----:B---34-:R1:W-:Y:S06]  /*01c0*/  STL [R1+0x10], R8 ;  /* 0x0000100801007387 */ /* 0x0183ec0000100800 */
[----:B------:R-:W-:-:S07]  /*01d0*/  LEPC R20, `(.L_x_0) ;  /* 0x000000001014794e */ /* 0x000fce0000000000 */
[----:B-1----:R-:W-:Y:S05]  /*01e0*/  CALL.ABS.NOINC R10 ;  /* 0x000000000a007343 */ /* 0x002fea0003c00000 */
.L_x_0:
[----:B------:R-:W-:Y:S05]  /*01f0*/  EXIT ;  /* 0x000000000000794d */ /* 0x000fea0003800000 */
.L_x_1:
[----:B------:R-:W-:-:S00]  /*0200*/  BRA `(.L_x_1) ;  /* 0xfffffffc00fc7947 */ /* 0x000fc0000383ffff */
[----:B------:R-:W-:-:S00]  /*0210*/  NOP ;  /* 0x0000000000007918 */ /* 0x000fc00000000000 */
        /* <DEDUP_REMOVED lines=14> */
.L_x_2:


//--------------------- .nv.global.init           --------------------------
	.section	.nv.global.init,"aw",@progbits
.nv.global.init:
	.type		$str,@object
	.size		$str,(.L_0 - $str)
$str:
        /*0000*/ 	.byte	0x62, 0x6c, 0x6f, 0x63, 0x6b, 0x49, 0x64, 0x78, 0x2e, 0x78, 0x20, 0x3a, 0x20, 0x25, 0x64, 0x2c
        /*0010*/ 	.byte	0x20, 0x62, 0x6c, 0x6f, 0x63, 0x6b, 0x49, 0x64, 0x78, 0x2e, 0x79, 0x20, 0x3a, 0x20, 0x25, 0x64
        /*0020*/ 	.byte	0x20, 0x74, 0x68, 0x72, 0x65, 0x61, 0x64, 0x49, 0x64, 0x78, 0x20, 0x3a, 0x20, 0x25, 0x64, 0x2c
        /*0030*/ 	.byte	0x20, 0x67, 0x69, 0x64, 0x20, 0x3a, 0x20, 0x25, 0x64, 0x20, 0x76, 0x61, 0x6c, 0x75, 0x65, 0x20
        /*0040*/ 	.byte	0x3a, 0x20, 0x25, 0x64, 0x20, 0x0a, 0x00
.L_0:


//--------------------- .nv.shared.reserved.0     --------------------------
	.section	.nv.shared.reserved.0,"aw",@nobits
	.weak		__nv_reservedSMEM_offset_0_alias
	.size		__nv_reservedSMEM_offset_0_alias, 0, 64
	.other		__nv_reservedSMEM_offset_0_alias,@"STO_CUDA_RESERVED_SHARED STV_DEFAULT"
__nv_reservedSMEM_offset_0_alias:
	.zero		0
	.zero		64


//--------------------- .nv.constant0._Z28unique_gid_calculation_2D_2DPi --------------------------
	.section	.nv.constant0._Z28unique_gid_calculation_2D_2DPi,"a",@progbits
	.sectionflags	@""
	.align	4
.nv.constant0._Z28unique_gid_calculation_2D_2DPi:
	.zero		904


//--------------------- SYMBOLS --------------------------

	.type		.nv.reservedSmem.offset0,@object
	.size		.nv.reservedSmem.offset0,0x4
	.type		vprintf,@function
